//
// Generated by NVIDIA NVVM Compiler
//
// Compiler Build ID: CL-36424714
// Cuda compilation tools, release 13.0, V13.0.88
// Based on NVVM 20.0.0
//

.version 9.0
.target sm_100
.address_size 64

	// .globl	upsample_sum_trace_kernel

.visible .entry upsample_sum_trace_kernel(
	.param .u64 .ptr .align 1 upsample_sum_trace_kernel_param_0,
	.param .u64 .ptr .align 1 upsample_sum_trace_kernel_param_1,
	.param .u32 upsample_sum_trace_kernel_param_2,
	.param .u32 upsample_sum_trace_kernel_param_3,
	.param .u32 upsample_sum_trace_kernel_param_4,
	.param .u32 upsample_sum_trace_kernel_param_5
)
{
	.reg .pred 	%p<14>;
	.reg .b32 	%r<40>;
	.reg .b32 	%f<89>;
	.reg .b64 	%rd<16>;

	ld.param.u64 	%rd5, [upsample_sum_trace_kernel_param_0];
	ld.param.u64 	%rd4, [upsample_sum_trace_kernel_param_1];
	ld.param.u32 	%r24, [upsample_sum_trace_kernel_param_2];
	ld.param.u32 	%r22, [upsample_sum_trace_kernel_param_3];
	ld.param.u32 	%r23, [upsample_sum_trace_kernel_param_4];
	cvta.to.global.u64 	%rd1, %rd5;
	mov.u32 	%r25, %ctaid.x;
	mov.u32 	%r26, %ntid.x;
	mov.u32 	%r27, %tid.x;
	mad.lo.s32 	%r1, %r25, %r26, %r27;
	setp.ge.s32 	%p1, %r1, %r24;
	mov.f32 	%f87, 0f00000000;
	@%p1 bra 	$L__BB0_18;
	setp.lt.s32 	%p2, %r22, 1;
	@%p2 bra 	$L__BB0_17;
	setp.lt.s32 	%p3, %r23, 1;
	@%p3 bra 	$L__BB0_17;
	and.b32  	%r2, %r23, 15;
	add.s32 	%r3, %r2, -1;
	and.b32  	%r4, %r23, 7;
	add.s32 	%r5, %r4, -1;
	and.b32  	%r6, %r23, 2147483632;
	and.b32  	%r7, %r23, 3;
	neg.s32 	%r8, %r6;
	add.s64 	%rd2, %rd1, 32;
	mul.lo.s32 	%r9, %r22, %r1;
	mov.f32 	%f87, 0f00000000;
	mov.b32 	%r34, 0;
$L__BB0_4:
	setp.lt.u32 	%p4, %r23, 16;
	add.s32 	%r30, %r34, %r9;
	mul.lo.s32 	%r11, %r30, %r23;
	mov.b32 	%r38, 0;
	mov.u32 	%r35, %r11;
	mov.u32 	%r36, %r8;
	@%p4 bra 	$L__BB0_6;
$L__BB0_5:
	.pragma "nounroll";
	mul.wide.s32 	%rd6, %r35, 4;
	add.s64 	%rd7, %rd2, %rd6;
	ld.global.f32 	%f21, [%rd7+-32];
	add.f32 	%f22, %f87, %f21;
	ld.global.f32 	%f23, [%rd7+-28];
	add.f32 	%f24, %f22, %f23;
	ld.global.f32 	%f25, [%rd7+-24];
	add.f32 	%f26, %f24, %f25;
	ld.global.f32 	%f27, [%rd7+-20];
	add.f32 	%f28, %f26, %f27;
	ld.global.f32 	%f29, [%rd7+-16];
	add.f32 	%f30, %f28, %f29;
	ld.global.f32 	%f31, [%rd7+-12];
	add.f32 	%f32, %f30, %f31;
	ld.global.f32 	%f33, [%rd7+-8];
	add.f32 	%f34, %f32, %f33;
	ld.global.f32 	%f35, [%rd7+-4];
	add.f32 	%f36, %f34, %f35;
	ld.global.f32 	%f37, [%rd7];
	add.f32 	%f38, %f36, %f37;
	ld.global.f32 	%f39, [%rd7+4];
	add.f32 	%f40, %f38, %f39;
	ld.global.f32 	%f41, [%rd7+8];
	add.f32 	%f42, %f40, %f41;
	ld.global.f32 	%f43, [%rd7+12];
	add.f32 	%f44, %f42, %f43;
	ld.global.f32 	%f45, [%rd7+16];
	add.f32 	%f46, %f44, %f45;
	ld.global.f32 	%f47, [%rd7+20];
	add.f32 	%f48, %f46, %f47;
	ld.global.f32 	%f49, [%rd7+24];
	add.f32 	%f50, %f48, %f49;
	ld.global.f32 	%f51, [%rd7+28];
	add.f32 	%f87, %f50, %f51;
	add.s32 	%r36, %r36, 16;
	add.s32 	%r35, %r35, 16;
	setp.eq.s32 	%p5, %r36, 0;
	mov.u32 	%r38, %r6;
	@%p5 bra 	$L__BB0_6;
	bra.uni 	$L__BB0_5;
$L__BB0_6:
	setp.eq.s32 	%p6, %r2, 0;
	@%p6 bra 	$L__BB0_16;
	setp.lt.u32 	%p7, %r3, 7;
	@%p7 bra 	$L__BB0_9;
	add.s32 	%r31, %r38, %r11;
	mul.wide.s32 	%rd8, %r31, 4;
	add.s64 	%rd9, %rd1, %rd8;
	ld.global.f32 	%f53, [%rd9];
	add.f32 	%f54, %f87, %f53;
	ld.global.f32 	%f55, [%rd9+4];
	add.f32 	%f56, %f54, %f55;
	ld.global.f32 	%f57, [%rd9+8];
	add.f32 	%f58, %f56, %f57;
	ld.global.f32 	%f59, [%rd9+12];
	add.f32 	%f60, %f58, %f59;
	ld.global.f32 	%f61, [%rd9+16];
	add.f32 	%f62, %f60, %f61;
	ld.global.f32 	%f63, [%rd9+20];
	add.f32 	%f64, %f62, %f63;
	ld.global.f32 	%f65, [%rd9+24];
	add.f32 	%f66, %f64, %f65;
	ld.global.f32 	%f67, [%rd9+28];
	add.f32 	%f87, %f66, %f67;
	add.s32 	%r38, %r38, 8;
$L__BB0_9:
	setp.eq.s32 	%p8, %r4, 0;
	@%p8 bra 	$L__BB0_16;
	setp.lt.u32 	%p9, %r5, 3;
	@%p9 bra 	$L__BB0_12;
	add.s32 	%r32, %r38, %r11;
	mul.wide.s32 	%rd10, %r32, 4;
	add.s64 	%rd11, %rd1, %rd10;
	ld.global.f32 	%f69, [%rd11];
	add.f32 	%f70, %f87, %f69;
	ld.global.f32 	%f71, [%rd11+4];
	add.f32 	%f72, %f70, %f71;
	ld.global.f32 	%f73, [%rd11+8];
	add.f32 	%f74, %f72, %f73;
	ld.global.f32 	%f75, [%rd11+12];
	add.f32 	%f87, %f74, %f75;
	add.s32 	%r38, %r38, 4;
$L__BB0_12:
	setp.eq.s32 	%p10, %r7, 0;
	@%p10 bra 	$L__BB0_16;
	setp.eq.s32 	%p11, %r7, 1;
	add.s32 	%r33, %r38, %r11;
	mul.wide.s32 	%rd12, %r33, 4;
	add.s64 	%rd3, %rd1, %rd12;
	ld.global.f32 	%f76, [%rd3];
	add.f32 	%f87, %f87, %f76;
	@%p11 bra 	$L__BB0_16;
	setp.eq.s32 	%p12, %r7, 2;
	ld.global.f32 	%f77, [%rd3+4];
	add.f32 	%f87, %f87, %f77;
	@%p12 bra 	$L__BB0_16;
	ld.global.f32 	%f78, [%rd3+8];
	add.f32 	%f87, %f87, %f78;
$L__BB0_16:
	add.s32 	%r34, %r34, 1;
	setp.ne.s32 	%p13, %r34, %r22;
	@%p13 bra 	$L__BB0_4;
$L__BB0_17:
	cvta.to.global.u64 	%rd13, %rd4;
	mul.wide.s32 	%rd14, %r1, 4;
	add.s64 	%rd15, %rd13, %rd14;
	st.global.f32 	[%rd15], %f87;
$L__BB0_18:
	ret;

}


// ===== COMPILED SASS (sm_100) =====

	.target	sm_100

	.elftype	@"ET_EXEC"


//--------------------- .note.nv.tkinfo           --------------------------
	.section	.note.nv.tkinfo,"",@"SHT_NOTE"
	.sectionflags	@"SHF_NOTE_NV_TKINFO"
	.tkinfo
        /*0018*/ 	.word	0x00000002
        /*0030*/ 	.string	""
        /*0030*/ 	.string	"ptxas"
        /*0030*/ 	.string	"Cuda compilation tools, release 13.0, V13.0.88"
        /*0030*/ 	.string	"Build cuda_13.0.r13.0/compiler.36424714_0"
        /*0030*/ 	.string	"-arch sm_100 -m 64 "



//--------------------- .note.nv.cuinfo           --------------------------
	.section	.note.nv.cuinfo,"",@"SHT_NOTE"
	.sectionflags	@"SHF_NOTE_NV_CUINFO"
        /*0018*/ 	.short	0x0002
        /*001a*/ 	.short	0x0064
        /*001c*/ 	.short	0x0082
	.zero		2


//--------------------- .nv.info                  --------------------------
	.section	.nv.info,"",@"SHT_CUDA_INFO"
	.align	4


	//----- nvinfo : EIATTR_REGCOUNT
	.align		4
        /*0000*/ 	.byte	0x04, 0x2f
        /*0002*/ 	.short	(.L_1 - .L_0)
	.align		4
.L_0:
        /*0004*/ 	.word	index@(upsample_sum_trace_kernel)
        /*0008*/ 	.word	0x0000001e


	//----- nvinfo : EIATTR_FRAME_SIZE
	.align		4
.L_1:
        /*000c*/ 	.byte	0x04, 0x11
        /*000e*/ 	.short	(.L_3 - .L_2)
	.align		4
.L_2:
        /*0010*/ 	.word	index@(upsample_sum_trace_kernel)
        /*0014*/ 	.word	0x00000000


	//----- nvinfo : EIATTR_MIN_STACK_SIZE
	.align		4
.L_3:
        /*0018*/ 	.byte	0x04, 0x12
        /*001a*/ 	.short	(.L_5 - .L_4)
	.align		4
.L_4:
        /*001c*/ 	.word	index@(upsample_sum_trace_kernel)
        /*0020*/ 	.word	0x00000000
.L_5:


//--------------------- .nv.compat                --------------------------
	.section	.nv.compat,"",@"SHT_CUDA_COMPAT_INFO"
	.align	4
        /*0000*/ 	.byte	0x02, 0x09, 0x00, 0x00, 0x02, 0x02, 0x01, 0x00, 0x02, 0x05, 0x05, 0x00, 0x03, 0x07, 0x01, 0x01
        /*0010*/ 	.byte	0x02, 0x03, 0x00, 0x00, 0x02, 0x06, 0x01, 0x00, 0x04, 0x0b, 0x08, 0x00, 0x09, 0x00, 0x00, 0x00
        /*0020*/ 	.byte	0x00, 0x00, 0x00, 0x00


//--------------------- .nv.info.upsample_sum_trace_kernel --------------------------
	.section	.nv.info.upsample_sum_trace_kernel,"",@"SHT_CUDA_INFO"
	.sectionflags	@""
	.align	4


	//----- nvinfo : EIATTR_CUDA_API_VERSION
	.align		4
        /*0000*/ 	.byte	0x04, 0x37
        /*0002*/ 	.short	(.L_7 - .L_6)
.L_6:
        /*0004*/ 	.word	0x00000082


	//----- nvinfo : EIATTR_KPARAM_INFO
	.align		4
.L_7:
        /*0008*/ 	.byte	0x04, 0x17
        /*000a*/ 	.short	(.L_9 - .L_8)
.L_8:
        /*000c*/ 	.word	0x00000000
        /*0010*/ 	.short	0x0005
        /*0012*/ 	.short	0x001c
        /*0014*/ 	.byte	0x00, 0xf0, 0x11, 0x00


	//----- nvinfo : EIATTR_KPARAM_INFO
	.align		4
.L_9:
        /*0018*/ 	.byte	0x04, 0x17
        /*001a*/ 	.short	(.L_11 - .L_10)
.L_10:
        /*001c*/ 	.word	0x00000000
        /*0020*/ 	.short	0x0004
        /*0022*/ 	.short	0x0018
        /*0024*/ 	.byte	0x00, 0xf0, 0x11, 0x00


	//----- nvinfo : EIATTR_KPARAM_INFO
	.align		4
.L_11:
        /*0028*/ 	.byte	0x04, 0x17
        /*002a*/ 	.short	(.L_13 - .L_12)
.L_12:
        /*002c*/ 	.word	0x00000000
        /*0030*/ 	.short	0x0003
        /*0032*/ 	.short	0x0014
        /*0034*/ 	.byte	0x00, 0xf0, 0x11, 0x00


	//----- nvinfo : EIATTR_KPARAM_INFO
	.align		4
.L_13:
        /*0038*/ 	.byte	0x04, 0x17
        /*003a*/ 	.short	(.L_15 - .L_14)
.L_14:
        /*003c*/ 	.word	0x00000000
        /*0040*/ 	.short	0x0002
        /*0042*/ 	.short	0x0010
        /*0044*/ 	.byte	0x00, 0xf0, 0x11, 0x00


	//----- nvinfo : EIATTR_KPARAM_INFO
	.align		4
.L_15:
        /*0048*/ 	.byte	0x04, 0x17
        /*004a*/ 	.short	(.L_17 - .L_16)
.L_16:
        /*004c*/ 	.word	0x00000000
        /*0050*/ 	.short	0x0001
        /*0052*/ 	.short	0x0008
        /*0054*/ 	.byte	0x00, 0xf5, 0x21, 0x00


	//----- nvinfo : EIATTR_KPARAM_INFO
	.align		4
.L_17:
        /*0058*/ 	.byte	0x04, 0x17
        /*005a*/ 	.short	(.L_19 - .L_18)
.L_18:
        /*005c*/ 	.word	0x00000000
        /*0060*/ 	.short	0x0000
        /*0062*/ 	.short	0x0000
        /*0064*/ 	.byte	0x00, 0xf5, 0x21, 0x00


	//----- nvinfo : EIATTR_SPARSE_MMA_MASK
	.align		4
.L_19:
        /*0068*/ 	.byte	0x03, 0x50
        /*006a*/ 	.short	0x0000


	//----- nvinfo : EIATTR_MAXREG_COUNT
	.align		4
        /*006c*/ 	.byte	0x03, 0x1b
        /*006e*/ 	.short	0x00ff


	//----- nvinfo : EIATTR_MERCURY_ISA_VERSION
	.align		4
        /*0070*/ 	.byte	0x03, 0x5f
        /*0072*/ 	.short	0x0101


	//----- nvinfo : EIATTR_VRC_CTA_INIT_COUNT
	.align		4
        /*0074*/ 	.byte	0x02, 0x4a
	.zero		1
	.zero		1


	//----- nvinfo : EIATTR_EXIT_INSTR_OFFSETS
	.align		4
        /*0078*/ 	.byte	0x04, 0x1c
        /*007a*/ 	.short	(.L_21 - .L_20)


	//   ....[0]....
.L_20:
        /*007c*/ 	.word	0x00000070


	//   ....[1]....
        /*0080*/ 	.word	0x00000880


	//----- nvinfo : EIATTR_CBANK_PARAM_SIZE
	.align		4
.L_21:
        /*0084*/ 	.byte	0x03, 0x19
        /*0086*/ 	.short	0x0020


	//----- nvinfo : EIATTR_PARAM_CBANK
	.align		4
        /*0088*/ 	.byte	0x04, 0x0a
        /*008a*/ 	.short	(.L_23 - .L_22)
	.align		4
.L_22:
        /*008c*/ 	.word	index@(.nv.constant0.upsample_sum_trace_kernel)
        /*0090*/ 	.short	0x0380
        /*0092*/ 	.short	0x0020


	//----- nvinfo : EIATTR_SW_WAR
	.align		4
.L_23:
        /*0094*/ 	.byte	0x04, 0x36
        /*0096*/ 	.short	(.L_25 - .L_24)
.L_24:
        /*0098*/ 	.word	0x00000008
.L_25:


//--------------------- .nv.callgraph             --------------------------
	.section	.nv.callgraph,"",@"SHT_CUDA_CALLGRAPH"
	.align	4
	.sectionentsize	8
	.align		4
        /*0000*/ 	.word	0x00000000
	.align		4
        /*0004*/ 	.word	0xffffffff
	.align		4
        /*0008*/ 	.word	0x00000000
	.align		4
        /*000c*/ 	.word	0xfffffffe
	.align		4
        /*0010*/ 	.word	0x00000000
	.align		4
        /*0014*/ 	.word	0xfffffffd
	.align		4
        /*0018*/ 	.word	0x00000000
	.align		4
        /*001c*/ 	.word	0xfffffffc


//--------------------- .text.upsample_sum_trace_kernel --------------------------
	.section	.text.upsample_sum_trace_kernel,"ax",@progbits
	.align	128
        .global         upsample_sum_trace_kernel
        .type           upsample_sum_trace_kernel,@function
        .size           upsample_sum_trace_kernel,(.L_x_8 - upsample_sum_trace_kernel)
        .other          upsample_sum_trace_kernel,@"STO_CUDA_ENTRY STV_DEFAULT"
upsample_sum_trace_kernel:
.text.upsample_sum_trace_kernel:
[----:B------:R-:W-:Y:S01]  /*0000*/  LDC R1, c[0x0][0x37c] ;  /* 0x0000df00ff017b82 */ /* 0x000fe20000000800 */
[----:B------:R-:W0:Y:S07]  /*0010*/  S2R R3, SR_TID.X ;  /* 0x0000000000037919 */ /* 0x000e2e0000002100 */
[----:B------:R-:W0:Y:S01]  /*0020*/  S2UR UR4, SR_CTAID.X ;  /* 0x00000000000479c3 */ /* 0x000e220000002500 */
[----:B------:R-:W1:Y:S07]  /*0030*/  LDCU UR5, c[0x0][0x390] ;  /* 0x00007200ff0577ac */ /* 0x000e6e0008000800 */
[----:B------:R-:W0:Y:S02]  /*0040*/  LDC R0, c[0x0][0x360] ;  /* 0x0000d800ff007b82 */ /* 0x000e240000000800 */
[----:B0-----:R-:W-:-:S05]  /*0050*/  IMAD R0, R0, UR4, R3 ;  /* 0x0000000400007c24 */ /* 0x001fca000f8e0203 */
[----:B-1----:R-:W-:-:S13]  /*0060*/  ISETP.GE.AND P0, PT, R0, UR5, PT ;  /* 0x0000000500007c0c */ /* 0x002fda000bf06270 */
[----:B------:R-:W-:Y:S05]  /*0070*/  @P0 EXIT ;  /* 0x000000000000094d */ /* 0x000fea0003800000 */
[----:B------:R-:W0:Y:S01]  /*0080*/  LDC R6, c[0x0][0x398] ;  /* 0x0000e600ff067b82 */ /* 0x000e220000000800 */
[----:B------:R-:W1:Y:S01]  /*0090*/  LDCU.64 UR8, c[0x0][0x358] ;  /* 0x00006b00ff0877ac */ /* 0x000e620008000a00 */
[----:B------:R-:W-:-:S06]  /*00a0*/  HFMA2 R4, -RZ, RZ, 0, 0 ;  /* 0x00000000ff047431 */ /* 0x000fcc00000001ff */
[----:B------:R-:W2:Y:S01]  /*00b0*/  LDC R2, c[0x0][0x394] ;  /* 0x0000e500ff027b82 */ /* 0x000ea20000000800 */
[----:B0-----:R-:W-:-:S04]  /*00c0*/  ISETP.GE.AND P0, PT, R6, 0x1, PT ;  /* 0x000000010600780c */ /* 0x001fc80003f06270 */
[----:B--2---:R-:W-:-:S13]  /*00d0*/  ISETP.LT.OR P0, PT, R2, 0x1, !P0 ;  /* 0x000000010200780c */ /* 0x004fda0004701670 */
[----:B-1----:R-:W-:Y:S05]  /*00e0*/  @P0 BRA `(.L_x_0) ;  /* 0x0000000400d80947 */ /* 0x002fea0003800000 */
[----:B------:R-:W0:Y:S01]  /*00f0*/  LDCU.64 UR6, c[0x0][0x380] ;  /* 0x00007000ff0677ac */ /* 0x000e220008000a00 */
[C---:B------:R-:W-:Y:S02]  /*0100*/  LOP3.LUT R24, R6.reuse, 0xf, RZ, 0xc0, !PT ;  /* 0x0000000f06187812 */ /* 0x040fe400078ec0ff */
[----:B------:R-:W-:Y:S01]  /*0110*/  LOP3.LUT R25, R6, 0x7, RZ, 0xc0, !PT ;  /* 0x0000000706197812 */ /* 0x000fe200078ec0ff */
[----:B------:R-:W-:Y:S01]  /*0120*/  UMOV UR4, URZ ;  /* 0x000000ff00047c82 */ /* 0x000fe20008000000 */
[----:B------:R-:W-:Y:S02]  /*0130*/  IADD3 R2, PT, PT, R24, -0x1, RZ ;  /* 0xffffffff18027810 */ /* 0x000fe40007ffe0ff */
[----:B------:R-:W-:Y:S02]  /*0140*/  IADD3 R3, PT, PT, R25, -0x1, RZ ;  /* 0xffffffff19037810 */ /* 0x000fe40007ffe0ff */
[----:B------:R-:W-:Y:S02]  /*0150*/  LOP3.LUT R5, R6, 0x7ffffff0, RZ, 0xc0, !PT ;  /* 0x7ffffff006057812 */ /* 0x000fe400078ec0ff */
[----:B------:R-:W-:-:S02]  /*0160*/  ISETP.GE.U32.AND P0, PT, R2, 0x7, PT ;  /* 0x000000070200780c */ /* 0x000fc40003f06070 */
[----:B------:R-:W-:Y:S02]  /*0170*/  ISETP.GE.U32.AND P1, PT, R3, 0x3, PT ;  /* 0x000000030300780c */ /* 0x000fe40003f26070 */
[----:B------:R-:W-:Y:S02]  /*0180*/  LOP3.LUT R6, R6, 0x3, RZ, 0xc0, !PT ;  /* 0x0000000306067812 */ /* 0x000fe400078ec0ff */
[----:B------:R-:W-:Y:S01]  /*0190*/  MOV R4, RZ ;  /* 0x000000ff00047202 */ /* 0x000fe20000000f00 */
[----:B0-----:R-:W-:Y:S01]  /*01a0*/  UIADD3 UR5, UP0, UPT, UR6, 0x20, URZ ;  /* 0x0000002006057890 */ /* 0x001fe2000ff1e0ff */
[----:B------:R-:W-:-:S03]  /*01b0*/  IADD3 R7, PT, PT, -R5, RZ, RZ ;  /* 0x000000ff05077210 */ /* 0x000fc60007ffe1ff */
[----:B------:R-:W-:-:S12]  /*01c0*/  UIADD3.X UR6, UPT, UPT, URZ, UR7, URZ, UP0, !UPT ;  /* 0x00000007ff067290 */ /* 0x000fd800087fe4ff */
.L_x_6:
[----:B------:R-:W0:Y:S01]  /*01d0*/  LDC R3, c[0x0][0x394] ;  /* 0x0000e500ff037b82 */ /* 0x000e220000000800 */
[----:B------:R-:W1:Y:S02]  /*01e0*/  LDCU UR7, c[0x0][0x398] ;  /* 0x00007300ff0777ac */ /* 0x000e640008000800 */
[----:B-1----:R-:W-:Y:S01]  /*01f0*/  UISETP.GE.U32.AND UP0, UPT, UR7, 0x10, UPT ;  /* 0x000000100700788c */ /* 0x002fe2000bf06070 */
[----:B0-----:R-:W-:Y:S01]  /*0200*/  IMAD R8, R0, R3, UR4 ;  /* 0x0000000400087e24 */ /* 0x001fe2000f8e0203 */
[----:B------:R-:W-:-:S03]  /*0210*/  UIADD3 UR4, UPT, UPT, UR4, 0x1, URZ ;  /* 0x0000000104047890 */ /* 0x000fc6000fffe0ff */
[----:B------:R-:W-:-:S03]  /*0220*/  IMAD R8, R8, UR7, RZ ;  /* 0x0000000708087c24 */ /* 0x000fc6000f8e02ff */
[----:B------:R-:W-:Y:S02]  /*0230*/  ISETP.NE.AND P2, PT, R3, UR4, PT ;  /* 0x0000000403007c0c */ /* 0x000fe4000bf45270 */
[----:B------:R-:W-:Y:S01]  /*0240*/  MOV R3, RZ ;  /* 0x000000ff00037202 */ /* 0x000fe20000000f00 */
[----:B------:R-:W-:Y:S10]  /*0250*/  BRA.U !UP0, `(.L_x_1) ;  /* 0x0000000108a87547 */ /* 0x000ff4000b800000 */
[----:B------:R-:W-:Y:S02]  /*0260*/  MOV R9, R8 ;  /* 0x0000000800097202 */ /* 0x000fe40000000f00 */
[----:B------:R-:W-:-:S07]  /*0270*/  MOV R10, R7 ;  /* 0x00000007000a7202 */ /* 0x000fce0000000f00 */
.L_x_2:
[----:B------:R-:W-:Y:S02]  /*0280*/  MOV R2, UR5 ;  /* 0x0000000500027c02 */ /* 0x000fe40008000f00 */
[----:B------:R-:W-:-:S03]  /*0290*/  MOV R3, UR6 ;  /* 0x0000000600037c02 */ /* 0x000fc60008000f00 */
[----:B------:R-:W-:-:S05]  /*02a0*/  IMAD.WIDE R2, R9, 0x4, R2 ;  /* 0x0000000409027825 */ /* 0x000fca00078e0202 */
[----:B------:R-:W2:Y:S04]  /*02b0*/  LDG.E R23, desc[UR8][R2.64+-0x20] ;  /* 0xffffe00802177981 */ /* 0x000ea8000c1e1900 */
[----:B------:R-:W3:Y:S04]  /*02c0*/  LDG.E R27, desc[UR8][R2.64+-0x1c] ;  /* 0xffffe408021b7981 */ /* 0x000ee8000c1e1900 */
[----:B------:R-:W4:Y:S04]  /*02d0*/  LDG.E R22, desc[UR8][R2.64+-0x18] ;  /* 0xffffe80802167981 */ /* 0x000f28000c1e1900 */
[----:B------:R-:W5:Y:S04]  /*02e0*/  LDG.E R21, desc[UR8][R2.64+-0x14] ;  /* 0xffffec0802157981 */ /* 0x000f68000c1e1900 */
        /* <DEDUP_REMOVED lines=9> */
[----:B------:R-:W5:Y:S01]  /*0380*/  LDG.E R11, desc[UR8][R2.64+0x14] ;  /* 0x00001408020b7981 */ /* 0x000f62000c1e1900 */
[----:B--2---:R-:W-:-:S03]  /*0390*/  FADD R26, R23, R4 ;  /* 0x00000004171a7221 */ /* 0x004fc60000000000 */
[----:B------:R-:W2:Y:S04]  /*03a0*/  LDG.E R4, desc[UR8][R2.64+0x18] ;  /* 0x0000180802047981 */ /* 0x000ea8000c1e1900 */
[----:B------:R-:W2:Y:S01]  /*03b0*/  LDG.E R23, desc[UR8][R2.64+0x1c] ;  /* 0x00001c0802177981 */ /* 0x000ea2000c1e1900 */
[----:B---3--:R-:W-:Y:S01]  /*03c0*/  FADD R27, R26, R27 ;  /* 0x0000001b1a1b7221 */ /* 0x008fe20000000000 */
[----:B------:R-:W-:Y:S02]  /*03d0*/  IADD3 R10, PT, PT, R10, 0x10, RZ ;  /* 0x000000100a0a7810 */ /* 0x000fe40007ffe0ff */
[----:B------:R-:W-:Y:S01]  /*03e0*/  IADD3 R9, PT, PT, R9, 0x10, RZ ;  /* 0x0000001009097810 */ /* 0x000fe20007ffe0ff */
[----:B----4-:R-:W-:Y:S01]  /*03f0*/  FADD R22, R27, R22 ;  /* 0x000000161b167221 */ /* 0x010fe20000000000 */
[----:B------:R-:W-:-:S03]  /*0400*/  ISETP.NE.AND P3, PT, R10, RZ, PT ;  /* 0x000000ff0a00720c */ /* 0x000fc60003f65270 */
[----:B-----5:R-:W-:-:S04]  /*0410*/  FADD R21, R22, R21 ;  /* 0x0000001516157221 */ /* 0x020fc80000000000 */
[----:B------:R-:W-:-:S04]  /*0420*/  FADD R20, R21, R20 ;  /* 0x0000001415147221 */ /* 0x000fc80000000000 */
        /* <DEDUP_REMOVED lines=9> */
[----:B--2---:R-:W-:-:S04]  /*04c0*/  FADD R4, R11, R4 ;  /* 0x000000040b047221 */ /* 0x004fc80000000000 */
[----:B------:R-:W-:Y:S01]  /*04d0*/  FADD R4, R4, R23 ;  /* 0x0000001704047221 */ /* 0x000fe20000000000 */
[----:B------:R-:W-:Y:S06]  /*04e0*/  @P3 BRA `(.L_x_2) ;  /* 0xfffffffc00643947 */ /* 0x000fec000383ffff */
[----:B------:R-:W-:-:S07]  /*04f0*/  MOV R3, R5 ;  /* 0x0000000500037202 */ /* 0x000fce0000000f00 */
.L_x_1:
[----:B------:R-:W-:-:S13]  /*0500*/  ISETP.NE.AND P3, PT, R24, RZ, PT ;  /* 0x000000ff1800720c */ /* 0x000fda0003f65270 */
[----:B------:R-:W-:Y:S05]  /*0510*/  @!P3 BRA `(.L_x_3) ;  /* 0x0000000000c8b947 */ /* 0x000fea0003800000 */
[----:B------:R-:W-:Y:S01]  /*0520*/  ISETP.NE.AND P3, PT, R25, RZ, PT ;  /* 0x000000ff1900720c */ /* 0x000fe20003f65270 */
[----:B------:R-:W-:-:S12]  /*0530*/  @!P0 BRA `(.L_x_4) ;  /* 0x0000000000508947 */ /* 0x000fd80003800000 */
[----:B------:R-:W0:Y:S01]  /*0540*/  LDC.64 R10, c[0x0][0x380] ;  /* 0x0000e000ff0a7b82 */ /* 0x000e220000000a00 */
[----:B------:R-:W-:-:S05]  /*0550*/  IADD3 R9, PT, PT, R8, R3, RZ ;  /* 0x0000000308097210 */ /* 0x000fca0007ffe0ff */
[----:B0-----:R-:W-:-:S05]  /*0560*/  IMAD.WIDE R10, R9, 0x4, R10 ;  /* 0x00000004090a7825 */ /* 0x001fca00078e020a */
[----:B------:R-:W2:Y:S04]  /*0570*/  LDG.E R9, desc[UR8][R10.64] ;  /* 0x000000080a097981 */ /* 0x000ea8000c1e1900 */
[----:B------:R-:W3:Y:S04]  /*0580*/  LDG.E R2, desc[UR8][R10.64+0x4] ;  /* 0x000004080a027981 */ /* 0x000ee8000c1e1900 */
[----:B------:R-:W4:Y:S04]  /*0590*/  LDG.E R13, desc[UR8][R10.64+0x8] ;  /* 0x000008080a0d7981 */ /* 0x000f28000c1e1900 */
[----:B------:R-:W5:Y:S04]  /*05a0*/  LDG.E R15, desc[UR8][R10.64+0xc] ;  /* 0x00000c080a0f7981 */ /* 0x000f68000c1e1900 */
[----:B------:R-:W5:Y:S04]  /*05b0*/  LDG.E R17, desc[UR8][R10.64+0x10] ;  /* 0x000010080a117981 */ /* 0x000f68000c1e1900 */
[----:B------:R-:W5:Y:S04]  /*05c0*/  LDG.E R19, desc[UR8][R10.64+0x14] ;  /* 0x000014080a137981 */ /* 0x000f68000c1e1900 */
[----:B------:R-:W5:Y:S04]  /*05d0*/  LDG.E R21, desc[UR8][R10.64+0x18] ;  /* 0x000018080a157981 */ /* 0x000f68000c1e1900 */
[----:B------:R-:W5:Y:S01]  /*05e0*/  LDG.E R23, desc[UR8][R10.64+0x1c] ;  /* 0x00001c080a177981 */ /* 0x000f62000c1e1900 */
[----:B------:R-:W-:Y:S01]  /*05f0*/  IADD3 R3, PT, PT, R3, 0x8, RZ ;  /* 0x0000000803037810 */ /* 0x000fe20007ffe0ff */
[----:B--2---:R-:W-:-:S04]  /*0600*/  FADD R9, R4, R9 ;  /* 0x0000000904097221 */ /* 0x004fc80000000000 */
[----:B---3--:R-:W-:-:S04]  /*0610*/  FADD R2, R9, R2 ;  /* 0x0000000209027221 */ /* 0x008fc80000000000 */
[----:B----4-:R-:W-:-:S04]  /*0620*/  FADD R2, R2, R13 ;  /* 0x0000000d02027221 */ /* 0x010fc80000000000 */
[----:B-----5:R-:W-:-:S04]  /*0630*/  FADD R2, R2, R15 ;  /* 0x0000000f02027221 */ /* 0x020fc80000000000 */
[----:B------:R-:W-:-:S04]  /*0640*/  FADD R2, R2, R17 ;  /* 0x0000001102027221 */ /* 0x000fc80000000000 */
[----:B------:R-:W-:-:S04]  /*0650*/  FADD R2, R2, R19 ;  /* 0x0000001302027221 */ /* 0x000fc80000000000 */
[----:B------:R-:W-:-:S04]  /*0660*/  FADD R2, R2, R21 ;  /* 0x0000001502027221 */ /* 0x000fc80000000000 */
[----:B------:R-:W-:-:S07]  /*0670*/  FADD R4, R2, R23 ;  /* 0x0000001702047221 */ /* 0x000fce0000000000 */
.L_x_4:
        /* <DEDUP_REMOVED lines=9> */
[----:B------:R-:W5:Y:S01]  /*0710*/  LDG.E R15, desc[UR8][R10.64+0xc] ;  /* 0x00000c080a0f7981 */ /* 0x000f62000c1e1900 */
[----:B------:R-:W-:Y:S01]  /*0720*/  IADD3 R3, PT, PT, R3, 0x4, RZ ;  /* 0x0000000403037810 */ /* 0x000fe20007ffe0ff */
[----:B--2---:R-:W-:-:S04]  /*0730*/  FADD R9, R4, R9 ;  /* 0x0000000904097221 */ /* 0x004fc80000000000 */
[----:B---3--:R-:W-:-:S04]  /*0740*/  FADD R2, R9, R2 ;  /* 0x0000000209027221 */ /* 0x008fc80000000000 */
[----:B----4-:R-:W-:-:S04]  /*0750*/  FADD R2, R2, R13 ;  /* 0x0000000d02027221 */ /* 0x010fc80000000000 */
[----:B-----5:R-:W-:-:S07]  /*0760*/  FADD R4, R2, R15 ;  /* 0x0000000f02047221 */ /* 0x020fce0000000000 */
.L_x_5:
[----:B------:R-:W-:Y:S05]  /*0770*/  @!P3 BRA `(.L_x_3) ;  /* 0x000000000030b947 */ /* 0x000fea0003800000 */
[----:B------:R-:W0:Y:S01]  /*0780*/  LDC.64 R10, c[0x0][0x380] ;  /* 0x0000e000ff0a7b82 */ /* 0x000e220000000a00 */
[----:B------:R-:W-:-:S05]  /*0790*/  IADD3 R3, PT, PT, R8, R3, RZ ;  /* 0x0000000308037210 */ /* 0x000fca0007ffe0ff */
[----:B0-----:R-:W-:-:S05]  /*07a0*/  IMAD.WIDE R2, R3, 0x4, R10 ;  /* 0x0000000403027825 */ /* 0x001fca00078e020a */
[----:B------:R-:W2:Y:S01]  /*07b0*/  LDG.E R9, desc[UR8][R2.64] ;  /* 0x0000000802097981 */ /* 0x000ea2000c1e1900 */
[----:B------:R-:W-:Y:S01]  /*07c0*/  ISETP.NE.AND P3, PT, R6, 0x1, PT ;  /* 0x000000010600780c */ /* 0x000fe20003f65270 */
[----:B--2---:R-:W-:-:S12]  /*07d0*/  FADD R4, R4, R9 ;  /* 0x0000000904047221 */ /* 0x004fd80000000000 */
[----:B------:R-:W-:Y:S05]  /*07e0*/  @!P3 BRA `(.L_x_3) ;  /* 0x000000000014b947 */ /* 0x000fea0003800000 */
[----:B------:R-:W-:Y:S01]  /*07f0*/  ISETP.NE.AND P3, PT, R6, 0x2, PT ;  /* 0x000000020600780c */ /* 0x000fe20003f65270 */
[----:B------:R-:W2:-:S12]  /*0800*/  LDG.E R9, desc[UR8][R2.64+0x4] ;  /* 0x0000040802097981 */ /* 0x000e98000c1e1900 */
[----:B------:R-:W3:Y:S01]  /*0810*/  @P3 LDG.E R11, desc[UR8][R2.64+0x8] ;  /* 0x00000808020b3981 */ /* 0x000ee2000c1e1900 */
[----:B--2---:R-:W-:-:S04]  /*0820*/  FADD R4, R4, R9 ;  /* 0x0000000904047221 */ /* 0x004fc80000000000 */
[----:B---3--:R-:W-:-:S07]  /*0830*/  @P3 FADD R4, R4, R11 ;  /* 0x0000000b04043221 */ /* 0x008fce0000000000 */
.L_x_3:
[----:B------:R-:W-:Y:S05]  /*0840*/  @P2 BRA `(.L_x_6) ;  /* 0xfffffff800602947 */ /* 0x000fea000383ffff */
.L_x_0:
[----:B------:R-:W0:Y:S02]  /*0850*/  LDC.64 R2, c[0x0][0x388] ;  /* 0x0000e200ff027b82 */ /* 0x000e240000000a00 */
[----:B0-----:R-:W-:-:S05]  /*0860*/  IMAD.WIDE R2, R0, 0x4, R2 ;  /* 0x0000000400027825 */ /* 0x001fca00078e0202 */
[----:B------:R-:W-:Y:S01]  /*0870*/  STG.E desc[UR8][R2.64], R4 ;  /* 0x0000000402007986 */ /* 0x000fe2000c101908 */
[----:B------:R-:W-:Y:S05]  /*0880*/  EXIT ;  /* 0x000000000000794d */ /* 0x000fea0003800000 */
.L_x_7:
[----:B------:R-:W-:-:S00]  /*0890*/  BRA `(.L_x_7) ;  /* 0xfffffffc00fc7947 */ /* 0x000fc0000383ffff */
[----:B------:R-:W-:-:S00]  /*08a0*/  NOP ;  /* 0x0000000000007918 */ /* 0x000fc00000000000 */
        /* <DEDUP_REMOVED lines=13> */
.L_x_8:


//--------------------- .nv.shared.reserved.0     --------------------------
	.section	.nv.shared.reserved.0,"aw",@nobits
	.weak		__nv_reservedSMEM_offset_0_alias
	.size		__nv_reservedSMEM_offset_0_alias, 0, 64
	.other		__nv_reservedSMEM_offset_0_alias,@"STO_CUDA_RESERVED_SHARED STV_DEFAULT"
__nv_reservedSMEM_offset_0_alias:
	.zero		0
	.zero		64


//--------------------- .nv.constant0.upsample_sum_trace_kernel --------------------------
	.section	.nv.constant0.upsample_sum_trace_kernel,"a",@progbits
	.sectionflags	@""
	.align	4
.nv.constant0.upsample_sum_trace_kernel:
	.zero		928


//--------------------- SYMBOLS --------------------------

	.type		.nv.reservedSmem.offset0,@object
	.size		.nv.reservedSmem.offset0,0x4
